//
// Generated by NVIDIA NVVM Compiler
//
// Compiler Build ID: CL-36424714
// Cuda compilation tools, release 13.0, V13.0.88
// Based on NVVM 20.0.0
//

.version 9.0
.target sm_100
.address_size 64

	// .globl	op

.visible .entry op(
	.param .u64 .ptr .align 1 op_param_0,
	.param .u64 .ptr .align 1 op_param_1,
	.param .f32 op_param_2,
	.param .u32 op_param_3
)
{
	.reg .pred 	%p<2>;
	.reg .b32 	%r<6>;
	.reg .b32 	%f<6>;
	.reg .b64 	%rd<8>;

	ld.param.u64 	%rd1, [op_param_0];
	ld.param.u64 	%rd2, [op_param_1];
	ld.param.f32 	%f1, [op_param_2];
	ld.param.u32 	%r2, [op_param_3];
	mov.u32 	%r3, %ntid.x;
	mov.u32 	%r4, %ctaid.x;
	mov.u32 	%r5, %tid.x;
	mad.lo.s32 	%r1, %r3, %r4, %r5;
	setp.ge.s32 	%p1, %r1, %r2;
	@%p1 bra 	$L__BB0_2;
	cvta.to.global.u64 	%rd3, %rd1;
	cvta.to.global.u64 	%rd4, %rd2;
	mul.wide.s32 	%rd5, %r1, 4;
	add.s64 	%rd6, %rd3, %rd5;
	ld.global.f32 	%f2, [%rd6];
	mul.f32 	%f3, %f1, %f2;
	st.global.f32 	[%rd6], %f3;
	add.s64 	%rd7, %rd4, %rd5;
	ld.global.f32 	%f4, [%rd7];
	add.f32 	%f5, %f1, %f4;
	st.global.f32 	[%rd7], %f5;
$L__BB0_2:
	ret;

}
	// .globl	op2
.visible .entry op2(
	.param .u64 .ptr .align 1 op2_param_0,
	.param .u64 .ptr .align 1 op2_param_1,
	.param .f32 op2_param_2,
	.param .u32 op2_param_3
)
{
	.reg .pred 	%p<2>;
	.reg .b32 	%r<6>;
	.reg .b32 	%f<6>;
	.reg .b64 	%rd<8>;

	ld.param.u64 	%rd1, [op2_param_0];
	ld.param.u64 	%rd2, [op2_param_1];
	ld.param.f32 	%f1, [op2_param_2];
	ld.param.u32 	%r2, [op2_param_3];
	mov.u32 	%r3, %ntid.x;
	mov.u32 	%r4, %ctaid.x;
	mov.u32 	%r5, %tid.x;
	mad.lo.s32 	%r1, %r3, %r4, %r5;
	setp.ge.s32 	%p1, %r1, %r2;
	@%p1 bra 	$L__BB1_2;
	cvta.to.global.u64 	%rd3, %rd2;
	cvta.to.global.u64 	%rd4, %rd1;
	mul.wide.s32 	%rd5, %r1, 4;
	add.s64 	%rd6, %rd3, %rd5;
	ld.global.f32 	%f2, [%rd6];
	add.f32 	%f3, %f1, %f2;
	st.global.f32 	[%rd6], %f3;
	add.s64 	%rd7, %rd4, %rd5;
	ld.global.f32 	%f4, [%rd7];
	fma.rn.f32 	%f5, %f1, %f4, %f3;
	st.global.f32 	[%rd7], %f5;
$L__BB1_2:
	ret;

}


// ===== COMPILED SASS (sm_100) =====

	.target	sm_100

	.elftype	@"ET_EXEC"


//--------------------- .note.nv.tkinfo           --------------------------
	.section	.note.nv.tkinfo,"",@"SHT_NOTE"
	.sectionflags	@"SHF_NOTE_NV_TKINFO"
	.tkinfo
        /*0018*/ 	.word	0x00000002
        /*0030*/ 	.string	""
        /*0030*/ 	.string	"ptxas"
        /*0030*/ 	.string	"Cuda compilation tools, release 13.0, V13.0.88"
        /*0030*/ 	.string	"Build cuda_13.0.r13.0/compiler.36424714_0"
        /*0030*/ 	.string	"-arch sm_100 -m 64 "



//--------------------- .note.nv.cuinfo           --------------------------
	.section	.note.nv.cuinfo,"",@"SHT_NOTE"
	.sectionflags	@"SHF_NOTE_NV_CUINFO"
        /*0018*/ 	.short	0x0002
        /*001a*/ 	.short	0x0064
        /*001c*/ 	.short	0x0082
	.zero		2


//--------------------- .nv.info                  --------------------------
	.section	.nv.info,"",@"SHT_CUDA_INFO"
	.align	4


	//----- nvinfo : EIATTR_REGCOUNT
	.align		4
        /*0000*/ 	.byte	0x04, 0x2f
        /*0002*/ 	.short	(.L_1 - .L_0)
	.align		4
.L_0:
        /*0004*/ 	.word	index@(op)
        /*0008*/ 	.word	0x0000000c


	//----- nvinfo : EIATTR_FRAME_SIZE
	.align		4
.L_1:
        /*000c*/ 	.byte	0x04, 0x11
        /*000e*/ 	.short	(.L_3 - .L_2)
	.align		4
.L_2:
        /*0010*/ 	.word	index@(op)
        /*0014*/ 	.word	0x00000000


	//----- nvinfo : EIATTR_REGCOUNT
	.align		4
.L_3:
        /*0018*/ 	.byte	0x04, 0x2f
        /*001a*/ 	.short	(.L_5 - .L_4)
	.align		4
.L_4:
        /*001c*/ 	.word	index@(op2)
        /*0020*/ 	.word	0x0000000c


	//----- nvinfo : EIATTR_FRAME_SIZE
	.align		4
.L_5:
        /*0024*/ 	.byte	0x04, 0x11
        /*0026*/ 	.short	(.L_7 - .L_6)
	.align		4
.L_6:
        /*0028*/ 	.word	index@(op2)
        /*002c*/ 	.word	0x00000000


	//----- nvinfo : EIATTR_MIN_STACK_SIZE
	.align		4
.L_7:
        /*0030*/ 	.byte	0x04, 0x12
        /*0032*/ 	.short	(.L_9 - .L_8)
	.align		4
.L_8:
        /*0034*/ 	.word	index@(op2)
        /*0038*/ 	.word	0x00000000


	//----- nvinfo : EIATTR_MIN_STACK_SIZE
	.align		4
.L_9:
        /*003c*/ 	.byte	0x04, 0x12
        /*003e*/ 	.short	(.L_11 - .L_10)
	.align		4
.L_10:
        /*0040*/ 	.word	index@(op)
        /*0044*/ 	.word	0x00000000
.L_11:


//--------------------- .nv.compat                --------------------------
	.section	.nv.compat,"",@"SHT_CUDA_COMPAT_INFO"
	.align	4
        /*0000*/ 	.byte	0x02, 0x09, 0x00, 0x00, 0x02, 0x02, 0x01, 0x00, 0x02, 0x05, 0x05, 0x00, 0x03, 0x07, 0x01, 0x01
        /*0010*/ 	.byte	0x02, 0x03, 0x00, 0x00, 0x02, 0x06, 0x01, 0x00, 0x04, 0x0b, 0x08, 0x00, 0x09, 0x00, 0x00, 0x00
        /*0020*/ 	.byte	0x00, 0x00, 0x00, 0x00


//--------------------- .nv.info.op2              --------------------------
	.section	.nv.info.op2,"",@"SHT_CUDA_INFO"
	.sectionflags	@""
	.align	4


	//----- nvinfo : EIATTR_CUDA_API_VERSION
	.align		4
        /*0000*/ 	.byte	0x04, 0x37
        /*0002*/ 	.short	(.L_13 - .L_12)
.L_12:
        /*0004*/ 	.word	0x00000082


	//----- nvinfo : EIATTR_KPARAM_INFO
	.align		4
.L_13:
        /*0008*/ 	.byte	0x04, 0x17
        /*000a*/ 	.short	(.L_15 - .L_14)
.L_14:
        /*000c*/ 	.word	0x00000000
        /*0010*/ 	.short	0x0003
        /*0012*/ 	.short	0x0014
        /*0014*/ 	.byte	0x00, 0xf0, 0x11, 0x00


	//----- nvinfo : EIATTR_KPARAM_INFO
	.align		4
.L_15:
        /*0018*/ 	.byte	0x04, 0x17
        /*001a*/ 	.short	(.L_17 - .L_16)
.L_16:
        /*001c*/ 	.word	0x00000000
        /*0020*/ 	.short	0x0002
        /*0022*/ 	.short	0x0010
        /*0024*/ 	.byte	0x00, 0xf0, 0x11, 0x00


	//----- nvinfo : EIATTR_KPARAM_INFO
	.align		4
.L_17:
        /*0028*/ 	.byte	0x04, 0x17
        /*002a*/ 	.short	(.L_19 - .L_18)
.L_18:
        /*002c*/ 	.word	0x00000000
        /*0030*/ 	.short	0x0001
        /*0032*/ 	.short	0x0008
        /*0034*/ 	.byte	0x00, 0xf5, 0x21, 0x00


	//----- nvinfo : EIATTR_KPARAM_INFO
	.align		4
.L_19:
        /*0038*/ 	.byte	0x04, 0x17
        /*003a*/ 	.short	(.L_21 - .L_20)
.L_20:
        /*003c*/ 	.word	0x00000000
        /*0040*/ 	.short	0x0000
        /*0042*/ 	.short	0x0000
        /*0044*/ 	.byte	0x00, 0xf5, 0x21, 0x00


	//----- nvinfo : EIATTR_SPARSE_MMA_MASK
	.align		4
.L_21:
        /*0048*/ 	.byte	0x03, 0x50
        /*004a*/ 	.short	0x0000


	//----- nvinfo : EIATTR_MAXREG_COUNT
	.align		4
        /*004c*/ 	.byte	0x03, 0x1b
        /*004e*/ 	.short	0x00ff


	//----- nvinfo : EIATTR_MERCURY_ISA_VERSION
	.align		4
        /*0050*/ 	.byte	0x03, 0x5f
        /*0052*/ 	.short	0x0101


	//----- nvinfo : EIATTR_VRC_CTA_INIT_COUNT
	.align		4
        /*0054*/ 	.byte	0x02, 0x4a
	.zero		1
	.zero		1


	//----- nvinfo : EIATTR_EXIT_INSTR_OFFSETS
	.align		4
        /*0058*/ 	.byte	0x04, 0x1c
        /*005a*/ 	.short	(.L_23 - .L_22)


	//   ....[0]....
.L_22:
        /*005c*/ 	.word	0x00000070


	//   ....[1]....
        /*0060*/ 	.word	0x00000140


	//----- nvinfo : EIATTR_CBANK_PARAM_SIZE
	.align		4
.L_23:
        /*0064*/ 	.byte	0x03, 0x19
        /*0066*/ 	.short	0x0018


	//----- nvinfo : EIATTR_PARAM_CBANK
	.align		4
        /*0068*/ 	.byte	0x04, 0x0a
        /*006a*/ 	.short	(.L_25 - .L_24)
	.align		4
.L_24:
        /*006c*/ 	.word	index@(.nv.constant0.op2)
        /*0070*/ 	.short	0x0380
        /*0072*/ 	.short	0x0018


	//----- nvinfo : EIATTR_SW_WAR
	.align		4
.L_25:
        /*0074*/ 	.byte	0x04, 0x36
        /*0076*/ 	.short	(.L_27 - .L_26)
.L_26:
        /*0078*/ 	.word	0x00000008
.L_27:


//--------------------- .nv.info.op               --------------------------
	.section	.nv.info.op,"",@"SHT_CUDA_INFO"
	.sectionflags	@""
	.align	4


	//----- nvinfo : EIATTR_CUDA_API_VERSION
	.align		4
        /*0000*/ 	.byte	0x04, 0x37
        /*0002*/ 	.short	(.L_29 - .L_28)
.L_28:
        /*0004*/ 	.word	0x00000082


	//----- nvinfo : EIATTR_KPARAM_INFO
	.align		4
.L_29:
        /*0008*/ 	.byte	0x04, 0x17
        /*000a*/ 	.short	(.L_31 - .L_30)
.L_30:
        /*000c*/ 	.word	0x00000000
        /*0010*/ 	.short	0x0003
        /*0012*/ 	.short	0x0014
        /*0014*/ 	.byte	0x00, 0xf0, 0x11, 0x00


	//----- nvinfo : EIATTR_KPARAM_INFO
	.align		4
.L_31:
        /*0018*/ 	.byte	0x04, 0x17
        /*001a*/ 	.short	(.L_33 - .L_32)
.L_32:
        /*001c*/ 	.word	0x00000000
        /*0020*/ 	.short	0x0002
        /*0022*/ 	.short	0x0010
        /*0024*/ 	.byte	0x00, 0xf0, 0x11, 0x00


	//----- nvinfo : EIATTR_KPARAM_INFO
	.align		4
.L_33:
        /*0028*/ 	.byte	0x04, 0x17
        /*002a*/ 	.short	(.L_35 - .L_34)
.L_34:
        /*002c*/ 	.word	0x00000000
        /*0030*/ 	.short	0x0001
        /*0032*/ 	.short	0x0008
        /*0034*/ 	.byte	0x00, 0xf5, 0x21, 0x00


	//----- nvinfo : EIATTR_KPARAM_INFO
	.align		4
.L_35:
        /*0038*/ 	.byte	0x04, 0x17
        /*003a*/ 	.short	(.L_37 - .L_36)
.L_36:
        /*003c*/ 	.word	0x00000000
        /*0040*/ 	.short	0x0000
        /*0042*/ 	.short	0x0000
        /*0044*/ 	.byte	0x00, 0xf5, 0x21, 0x00


	//----- nvinfo : EIATTR_SPARSE_MMA_MASK
	.align		4
.L_37:
        /*0048*/ 	.byte	0x03, 0x50
        /*004a*/ 	.short	0x0000


	//----- nvinfo : EIATTR_MAXREG_COUNT
	.align		4
        /*004c*/ 	.byte	0x03, 0x1b
        /*004e*/ 	.short	0x00ff


	//----- nvinfo : EIATTR_MERCURY_ISA_VERSION
	.align		4
        /*0050*/ 	.byte	0x03, 0x5f
        /*0052*/ 	.short	0x0101


	//----- nvinfo : EIATTR_VRC_CTA_INIT_COUNT
	.align		4
        /*0054*/ 	.byte	0x02, 0x4a
	.zero		1
	.zero		1


	//----- nvinfo : EIATTR_EXIT_INSTR_OFFSETS
	.align		4
        /*0058*/ 	.byte	0x04, 0x1c
        /*005a*/ 	.short	(.L_39 - .L_38)


	//   ....[0]....
.L_38:
        /*005c*/ 	.word	0x00000070


	//   ....[1]....
        /*0060*/ 	.word	0x00000140


	//----- nvinfo : EIATTR_CBANK_PARAM_SIZE
	.align		4
.L_39:
        /*0064*/ 	.byte	0x03, 0x19
        /*0066*/ 	.short	0x0018


	//----- nvinfo : EIATTR_PARAM_CBANK
	.align		4
        /*0068*/ 	.byte	0x04, 0x0a
        /*006a*/ 	.short	(.L_41 - .L_40)
	.align		4
.L_40:
        /*006c*/ 	.word	index@(.nv.constant0.op)
        /*0070*/ 	.short	0x0380
        /*0072*/ 	.short	0x0018


	//----- nvinfo : EIATTR_SW_WAR
	.align		4
.L_41:
        /*0074*/ 	.byte	0x04, 0x36
        /*0076*/ 	.short	(.L_43 - .L_42)
.L_42:
        /*0078*/ 	.word	0x00000008
.L_43:


//--------------------- .nv.callgraph             --------------------------
	.section	.nv.callgraph,"",@"SHT_CUDA_CALLGRAPH"
	.align	4
	.sectionentsize	8
	.align		4
        /*0000*/ 	.word	0x00000000
	.align		4
        /*0004*/ 	.word	0xffffffff
	.align		4
        /*0008*/ 	.word	0x00000000
	.align		4
        /*000c*/ 	.word	0xfffffffe
	.align		4
        /*0010*/ 	.word	0x00000000
	.align		4
        /*0014*/ 	.word	0xfffffffd
	.align		4
        /*0018*/ 	.word	0x00000000
	.align		4
        /*001c*/ 	.word	0xfffffffc


//--------------------- .text.op2                 --------------------------
	.section	.text.op2,"ax",@progbits
	.align	128
        .global         op2
        .type           op2,@function
        .size           op2,(.L_x_2 - op2)
        .other          op2,@"STO_CUDA_ENTRY STV_DEFAULT"
op2:
.text.op2:
[----:B------:R-:W-:Y:S01]  /*0000*/  LDC R1, c[0x0][0x37c] ;  /* 0x0000df00ff017b82 */ /* 0x000fe20000000800 */
[----:B------:R-:W0:Y:S01]  /*0010*/  S2R R7, SR_CTAID.X ;  /* 0x0000000000077919 */ /* 0x000e220000002500 */
[----:B------:R-:W0:Y:S01]  /*0020*/  LDCU UR4, c[0x0][0x360] ;  /* 0x00006c00ff0477ac */ /* 0x000e220008000800 */
[----:B------:R-:W0:Y:S01]  /*0030*/  S2R R0, SR_TID.X ;  /* 0x0000000000007919 */ /* 0x000e220000002100 */
[----:B------:R-:W1:Y:S01]  /*0040*/  LDCU UR5, c[0x0][0x394] ;  /* 0x00007280ff0577ac */ /* 0x000e620008000800 */
[----:B0-----:R-:W-:-:S05]  /*0050*/  IMAD R7, R7, UR4, R0 ;  /* 0x0000000407077c24 */ /* 0x001fca000f8e0200 */
[----:B-1----:R-:W-:-:S13]  /*0060*/  ISETP.GE.AND P0, PT, R7, UR5, PT ;  /* 0x0000000507007c0c */ /* 0x002fda000bf06270 */
[----:B------:R-:W-:Y:S05]  /*0070*/  @P0 EXIT ;  /* 0x000000000000094d */ /* 0x000fea0003800000 */
[----:B------:R-:W0:Y:S01]  /*0080*/  LDC.64 R2, c[0x0][0x388] ;  /* 0x0000e200ff027b82 */ /* 0x000e220000000a00 */
[----:B------:R-:W1:Y:S01]  /*0090*/  LDCU.64 UR4, c[0x0][0x358] ;  /* 0x00006b00ff0477ac */ /* 0x000e620008000a00 */
[----:B------:R-:W2:Y:S06]  /*00a0*/  LDCU UR6, c[0x0][0x390] ;  /* 0x00007200ff0677ac */ /* 0x000eac0008000800 */
[----:B------:R-:W3:Y:S01]  /*00b0*/  LDC.64 R4, c[0x0][0x380] ;  /* 0x0000e000ff047b82 */ /* 0x000ee20000000a00 */
[----:B0-----:R-:W-:-:S05]  /*00c0*/  IMAD.WIDE R2, R7, 0x4, R2 ;  /* 0x0000000407027825 */ /* 0x001fca00078e0202 */
[----:B-1----:R-:W2:Y:S01]  /*00d0*/  LDG.E R0, desc[UR4][R2.64] ;  /* 0x0000000402007981 */ /* 0x002ea2000c1e1900 */
[----:B---3--:R-:W-:-:S04]  /*00e0*/  IMAD.WIDE R4, R7, 0x4, R4 ;  /* 0x0000000407047825 */ /* 0x008fc800078e0204 */
[----:B--2---:R-:W-:-:S05]  /*00f0*/  FADD R9, R0, UR6 ;  /* 0x0000000600097e21 */ /* 0x004fca0008000000 */
[----:B------:R-:W-:Y:S04]  /*0100*/  STG.E desc[UR4][R2.64], R9 ;  /* 0x0000000902007986 */ /* 0x000fe8000c101904 */
[----:B------:R-:W2:Y:S02]  /*0110*/  LDG.E R0, desc[UR4][R4.64] ;  /* 0x0000000404007981 */ /* 0x000ea4000c1e1900 */
[----:B--2---:R-:W-:-:S05]  /*0120*/  FFMA R7, R0, UR6, R9 ;  /* 0x0000000600077c23 */ /* 0x004fca0008000009 */
[----:B------:R-:W-:Y:S01]  /*0130*/  STG.E desc[UR4][R4.64], R7 ;  /* 0x0000000704007986 */ /* 0x000fe2000c101904 */
[----:B------:R-:W-:Y:S05]  /*0140*/  EXIT ;  /* 0x000000000000794d */ /* 0x000fea0003800000 */
.L_x_0:
[----:B------:R-:W-:-:S00]  /*0150*/  BRA `(.L_x_0) ;  /* 0xfffffffc00fc7947 */ /* 0x000fc0000383ffff */
[----:B------:R-:W-:-:S00]  /*0160*/  NOP ;  /* 0x0000000000007918 */ /* 0x000fc00000000000 */
        /* <DEDUP_REMOVED lines=9> */
.L_x_2:


//--------------------- .text.op                  --------------------------
	.section	.text.op,"ax",@progbits
	.align	128
        .global         op
        .type           op,@function
        .size           op,(.L_x_3 - op)
        .other          op,@"STO_CUDA_ENTRY STV_DEFAULT"
op:
.text.op:
        /* <DEDUP_REMOVED lines=15> */
[----:B--2---:R-:W-:-:S05]  /*00f0*/  FMUL R9, R0, UR6 ;  /* 0x0000000600097c20 */ /* 0x004fca0008400000 */
[----:B------:R-:W-:Y:S04]  /*0100*/  STG.E desc[UR4][R2.64], R9 ;  /* 0x0000000902007986 */ /* 0x000fe8000c101904 */
[----:B------:R-:W2:Y:S02]  /*0110*/  LDG.E R0, desc[UR4][R4.64] ;  /* 0x0000000404007981 */ /* 0x000ea4000c1e1900 */
[----:B--2---:R-:W-:-:S05]  /*0120*/  FADD R7, R0, UR6 ;  /* 0x0000000600077e21 */ /* 0x004fca0008000000 */
[----:B------:R-:W-:Y:S01]  /*0130*/  STG.E desc[UR4][R4.64], R7 ;  /* 0x0000000704007986 */ /* 0x000fe2000c101904 */
[----:B------:R-:W-:Y:S05]  /*0140*/  EXIT ;  /* 0x000000000000794d */ /* 0x000fea0003800000 */
.L_x_1:
        /* <DEDUP_REMOVED lines=11> */
.L_x_3:


//--------------------- .nv.shared.reserved.0     --------------------------
	.section	.nv.shared.reserved.0,"aw",@nobits
	.weak		__nv_reservedSMEM_offset_0_alias
	.size		__nv_reservedSMEM_offset_0_alias, 0, 64
	.other		__nv_reservedSMEM_offset_0_alias,@"STO_CUDA_RESERVED_SHARED STV_DEFAULT"
__nv_reservedSMEM_offset_0_alias:
	.zero		0
	.zero		64


//--------------------- .nv.constant0.op2         --------------------------
	.section	.nv.constant0.op2,"a",@progbits
	.sectionflags	@""
	.align	4
.nv.constant0.op2:
	.zero		920


//--------------------- .nv.constant0.op          --------------------------
	.section	.nv.constant0.op,"a",@progbits
	.sectionflags	@""
	.align	4
.nv.constant0.op:
	.zero		920


//--------------------- SYMBOLS --------------------------

	.type		.nv.reservedSmem.offset0,@object
	.size		.nv.reservedSmem.offset0,0x4
